//
// Generated by NVIDIA NVVM Compiler
//
// Compiler Build ID: CL-36424714
// Cuda compilation tools, release 13.0, V13.0.88
// Based on NVVM 20.0.0
//

.version 9.0
.target sm_100
.address_size 64

	// .globl	rms_norm_f32
// _ZZ12rms_norm_f32E5s_sum has been demoted

.visible .entry rms_norm_f32(
	.param .u64 .ptr .align 1 rms_norm_f32_param_0,
	.param .u64 .ptr .align 1 rms_norm_f32_param_1,
	.param .u32 rms_norm_f32_param_2,
	.param .f32 rms_norm_f32_param_3,
	.param .u32 rms_norm_f32_param_4
)
{
	.reg .pred 	%p<25>;
	.reg .b32 	%r<93>;
	.reg .b32 	%f<63>;
	.reg .b64 	%rd<26>;
	// demoted variable
	.shared .align 4 .b8 _ZZ12rms_norm_f32E5s_sum[128];
	ld.param.u64 	%rd3, [rms_norm_f32_param_0];
	ld.param.u64 	%rd4, [rms_norm_f32_param_1];
	ld.param.u32 	%r30, [rms_norm_f32_param_2];
	ld.param.f32 	%f12, [rms_norm_f32_param_3];
	ld.param.u32 	%r31, [rms_norm_f32_param_4];
	cvta.to.global.u64 	%rd1, %rd4;
	cvta.to.global.u64 	%rd2, %rd3;
	mov.u32 	%r32, %ctaid.x;
	mov.u32 	%r33, %ntid.y;
	mov.u32 	%r34, %tid.y;
	mad.lo.s32 	%r1, %r32, %r33, %r34;
	mov.u32 	%r91, %tid.x;
	setp.ge.s32 	%p1, %r91, %r30;
	mov.f32 	%f61, 0f00000000;
	@%p1 bra 	$L__BB0_7;
	mul.lo.s32 	%r3, %r30, %r1;
	add.s32 	%r35, %r91, %r31;
	max.s32 	%r36, %r30, %r35;
	setp.lt.s32 	%p2, %r35, %r30;
	selp.u32 	%r37, 1, 0, %p2;
	add.s32 	%r38, %r35, %r37;
	sub.s32 	%r39, %r36, %r38;
	div.u32 	%r40, %r39, %r31;
	add.s32 	%r4, %r40, %r37;
	and.b32  	%r41, %r4, 3;
	setp.eq.s32 	%p3, %r41, 3;
	mov.f32 	%f61, 0f00000000;
	mov.u32 	%r86, %r91;
	@%p3 bra 	$L__BB0_4;
	add.s32 	%r84, %r91, %r3;
	add.s32 	%r42, %r4, 1;
	and.b32  	%r43, %r42, 3;
	neg.s32 	%r83, %r43;
	mov.f32 	%f61, 0f00000000;
	mov.u32 	%r86, %r91;
$L__BB0_3:
	.pragma "nounroll";
	mul.wide.s32 	%rd5, %r84, 4;
	add.s64 	%rd6, %rd2, %rd5;
	ld.global.f32 	%f17, [%rd6];
	fma.rn.f32 	%f61, %f17, %f17, %f61;
	add.s32 	%r86, %r86, %r31;
	add.s32 	%r84, %r84, %r31;
	add.s32 	%r83, %r83, 1;
	setp.ne.s32 	%p4, %r83, 0;
	@%p4 bra 	$L__BB0_3;
$L__BB0_4:
	setp.lt.u32 	%p5, %r4, 3;
	@%p5 bra 	$L__BB0_7;
	mul.wide.s32 	%rd9, %r31, 4;
	shl.b32 	%r45, %r31, 2;
$L__BB0_6:
	add.s32 	%r44, %r86, %r3;
	mul.wide.s32 	%rd7, %r44, 4;
	add.s64 	%rd8, %rd2, %rd7;
	ld.global.f32 	%f18, [%rd8];
	fma.rn.f32 	%f19, %f18, %f18, %f61;
	add.s64 	%rd10, %rd8, %rd9;
	ld.global.f32 	%f20, [%rd10];
	fma.rn.f32 	%f21, %f20, %f20, %f19;
	add.s64 	%rd11, %rd10, %rd9;
	ld.global.f32 	%f22, [%rd11];
	fma.rn.f32 	%f23, %f22, %f22, %f21;
	add.s64 	%rd12, %rd11, %rd9;
	ld.global.f32 	%f24, [%rd12];
	fma.rn.f32 	%f61, %f24, %f24, %f23;
	add.s32 	%r86, %r45, %r86;
	setp.lt.s32 	%p6, %r86, %r30;
	@%p6 bra 	$L__BB0_6;
$L__BB0_7:
	mov.b32 	%r46, %f61;
	shfl.sync.bfly.b32	%r47|%p7, %r46, 16, 31, -1;
	mov.b32 	%f25, %r47;
	add.f32 	%f26, %f61, %f25;
	mov.b32 	%r48, %f26;
	shfl.sync.bfly.b32	%r49|%p8, %r48, 8, 31, -1;
	mov.b32 	%f27, %r49;
	add.f32 	%f28, %f26, %f27;
	mov.b32 	%r50, %f28;
	shfl.sync.bfly.b32	%r51|%p9, %r50, 4, 31, -1;
	mov.b32 	%f29, %r51;
	add.f32 	%f30, %f28, %f29;
	mov.b32 	%r52, %f30;
	shfl.sync.bfly.b32	%r53|%p10, %r52, 2, 31, -1;
	mov.b32 	%f31, %r53;
	add.f32 	%f32, %f30, %f31;
	mov.b32 	%r54, %f32;
	shfl.sync.bfly.b32	%r55|%p11, %r54, 1, 31, -1;
	mov.b32 	%f33, %r55;
	add.f32 	%f62, %f32, %f33;
	setp.lt.s32 	%p12, %r31, 33;
	@%p12 bra 	$L__BB0_11;
	and.b32  	%r16, %r91, 31;
	setp.ne.s32 	%p13, %r16, 0;
	@%p13 bra 	$L__BB0_10;
	shr.u32 	%r56, %r91, 3;
	mov.u32 	%r57, _ZZ12rms_norm_f32E5s_sum;
	add.s32 	%r58, %r57, %r56;
	st.shared.f32 	[%r58], %f62;
$L__BB0_10:
	bar.sync 	0;
	shl.b32 	%r59, %r16, 2;
	mov.u32 	%r60, _ZZ12rms_norm_f32E5s_sum;
	add.s32 	%r61, %r60, %r59;
	ld.shared.f32 	%f34, [%r61];
	mov.b32 	%r62, %f34;
	shfl.sync.bfly.b32	%r63|%p14, %r62, 16, 31, -1;
	mov.b32 	%f35, %r63;
	add.f32 	%f36, %f34, %f35;
	mov.b32 	%r64, %f36;
	shfl.sync.bfly.b32	%r65|%p15, %r64, 8, 31, -1;
	mov.b32 	%f37, %r65;
	add.f32 	%f38, %f36, %f37;
	mov.b32 	%r66, %f38;
	shfl.sync.bfly.b32	%r67|%p16, %r66, 4, 31, -1;
	mov.b32 	%f39, %r67;
	add.f32 	%f40, %f38, %f39;
	mov.b32 	%r68, %f40;
	shfl.sync.bfly.b32	%r69|%p17, %r68, 2, 31, -1;
	mov.b32 	%f41, %r69;
	add.f32 	%f42, %f40, %f41;
	mov.b32 	%r70, %f42;
	shfl.sync.bfly.b32	%r71|%p18, %r70, 1, 31, -1;
	mov.b32 	%f43, %r71;
	add.f32 	%f62, %f42, %f43;
$L__BB0_11:
	setp.ge.s32 	%p19, %r91, %r30;
	cvt.rn.f32.s32 	%f44, %r30;
	div.rn.f32 	%f45, %f62, %f44;
	add.f32 	%f46, %f12, %f45;
	rsqrt.approx.f32 	%f11, %f46;
	@%p19 bra 	$L__BB0_18;
	mul.lo.s32 	%r17, %r30, %r1;
	add.s32 	%r72, %r91, %r31;
	max.s32 	%r73, %r30, %r72;
	setp.lt.s32 	%p20, %r72, %r30;
	selp.u32 	%r74, 1, 0, %p20;
	add.s32 	%r75, %r72, %r74;
	sub.s32 	%r76, %r73, %r75;
	div.u32 	%r77, %r76, %r31;
	add.s32 	%r18, %r77, %r74;
	and.b32  	%r78, %r18, 3;
	setp.eq.s32 	%p21, %r78, 3;
	@%p21 bra 	$L__BB0_15;
	add.s32 	%r89, %r91, %r17;
	add.s32 	%r79, %r18, 1;
	and.b32  	%r80, %r79, 3;
	neg.s32 	%r88, %r80;
$L__BB0_14:
	.pragma "nounroll";
	mul.wide.s32 	%rd13, %r89, 4;
	add.s64 	%rd14, %rd1, %rd13;
	add.s64 	%rd15, %rd2, %rd13;
	ld.global.f32 	%f47, [%rd15];
	mul.f32 	%f48, %f11, %f47;
	st.global.f32 	[%rd14], %f48;
	add.s32 	%r91, %r91, %r31;
	add.s32 	%r89, %r89, %r31;
	add.s32 	%r88, %r88, 1;
	setp.ne.s32 	%p22, %r88, 0;
	@%p22 bra 	$L__BB0_14;
$L__BB0_15:
	setp.lt.u32 	%p23, %r18, 3;
	@%p23 bra 	$L__BB0_18;
	mul.wide.s32 	%rd19, %r31, 4;
	shl.b32 	%r82, %r31, 2;
$L__BB0_17:
	add.s32 	%r81, %r91, %r17;
	mul.wide.s32 	%rd16, %r81, 4;
	add.s64 	%rd17, %rd2, %rd16;
	ld.global.f32 	%f49, [%rd17];
	mul.f32 	%f50, %f11, %f49;
	add.s64 	%rd18, %rd1, %rd16;
	st.global.f32 	[%rd18], %f50;
	add.s64 	%rd20, %rd17, %rd19;
	ld.global.f32 	%f51, [%rd20];
	mul.f32 	%f52, %f11, %f51;
	add.s64 	%rd21, %rd18, %rd19;
	st.global.f32 	[%rd21], %f52;
	add.s64 	%rd22, %rd20, %rd19;
	ld.global.f32 	%f53, [%rd22];
	mul.f32 	%f54, %f11, %f53;
	add.s64 	%rd23, %rd21, %rd19;
	st.global.f32 	[%rd23], %f54;
	add.s64 	%rd24, %rd22, %rd19;
	ld.global.f32 	%f55, [%rd24];
	mul.f32 	%f56, %f11, %f55;
	add.s64 	%rd25, %rd23, %rd19;
	st.global.f32 	[%rd25], %f56;
	add.s32 	%r91, %r82, %r91;
	setp.lt.s32 	%p24, %r91, %r30;
	@%p24 bra 	$L__BB0_17;
$L__BB0_18:
	ret;

}


// ===== COMPILED SASS (sm_100) =====

	.target	sm_100

	.elftype	@"ET_EXEC"


//--------------------- .note.nv.tkinfo           --------------------------
	.section	.note.nv.tkinfo,"",@"SHT_NOTE"
	.sectionflags	@"SHF_NOTE_NV_TKINFO"
	.tkinfo
        /*0018*/ 	.word	0x00000002
        /*0030*/ 	.string	""
        /*0030*/ 	.string	"ptxas"
        /*0030*/ 	.string	"Cuda compilation tools, release 13.0, V13.0.88"
        /*0030*/ 	.string	"Build cuda_13.0.r13.0/compiler.36424714_0"
        /*0030*/ 	.string	"-arch sm_100 -m 64 "



//--------------------- .note.nv.cuinfo           --------------------------
	.section	.note.nv.cuinfo,"",@"SHT_NOTE"
	.sectionflags	@"SHF_NOTE_NV_CUINFO"
        /*0018*/ 	.short	0x0002
        /*001a*/ 	.short	0x0064
        /*001c*/ 	.short	0x0082
	.zero		2


//--------------------- .nv.info                  --------------------------
	.section	.nv.info,"",@"SHT_CUDA_INFO"
	.align	4


	//----- nvinfo : EIATTR_REGCOUNT
	.align		4
        /*0000*/ 	.byte	0x04, 0x2f
        /*0002*/ 	.short	(.L_1 - .L_0)
	.align		4
.L_0:
        /*0004*/ 	.word	index@(rms_norm_f32)
        /*0008*/ 	.word	0x0000001e


	//----- nvinfo : EIATTR_FRAME_SIZE
	.align		4
.L_1:
        /*000c*/ 	.byte	0x04, 0x11
        /*000e*/ 	.short	(.L_3 - .L_2)
	.align		4
.L_2:
        /*0010*/ 	.word	index@($__internal_0_$__cuda_sm3x_div_rn_noftz_f32_slowpath)
        /*0014*/ 	.word	0x00000000


	//----- nvinfo : EIATTR_FRAME_SIZE
	.align		4
.L_3:
        /*0018*/ 	.byte	0x04, 0x11
        /*001a*/ 	.short	(.L_5 - .L_4)
	.align		4
.L_4:
        /*001c*/ 	.word	index@(rms_norm_f32)
        /*0020*/ 	.word	0x00000000


	//----- nvinfo : EIATTR_MIN_STACK_SIZE
	.align		4
.L_5:
        /*0024*/ 	.byte	0x04, 0x12
        /*0026*/ 	.short	(.L_7 - .L_6)
	.align		4
.L_6:
        /*0028*/ 	.word	index@(rms_norm_f32)
        /*002c*/ 	.word	0x00000000
.L_7:


//--------------------- .nv.compat                --------------------------
	.section	.nv.compat,"",@"SHT_CUDA_COMPAT_INFO"
	.align	4
        /*0000*/ 	.byte	0x02, 0x09, 0x00, 0x00, 0x02, 0x02, 0x01, 0x00, 0x02, 0x05, 0x05, 0x00, 0x03, 0x07, 0x01, 0x01
        /*0010*/ 	.byte	0x02, 0x03, 0x00, 0x00, 0x02, 0x06, 0x01, 0x00, 0x04, 0x0b, 0x08, 0x00, 0x01, 0x00, 0x00, 0x00
        /*0020*/ 	.byte	0x00, 0x00, 0x00, 0x00


//--------------------- .nv.info.rms_norm_f32     --------------------------
	.section	.nv.info.rms_norm_f32,"",@"SHT_CUDA_INFO"
	.sectionflags	@""
	.align	4


	//----- nvinfo : EIATTR_CUDA_API_VERSION
	.align		4
        /*0000*/ 	.byte	0x04, 0x37
        /*0002*/ 	.short	(.L_9 - .L_8)
.L_8:
        /*0004*/ 	.word	0x00000082


	//----- nvinfo : EIATTR_KPARAM_INFO
	.align		4
.L_9:
        /*0008*/ 	.byte	0x04, 0x17
        /*000a*/ 	.short	(.L_11 - .L_10)
.L_10:
        /*000c*/ 	.word	0x00000000
        /*0010*/ 	.short	0x0004
        /*0012*/ 	.short	0x0018
        /*0014*/ 	.byte	0x00, 0xf0, 0x11, 0x00


	//----- nvinfo : EIATTR_KPARAM_INFO
	.align		4
.L_11:
        /*0018*/ 	.byte	0x04, 0x17
        /*001a*/ 	.short	(.L_13 - .L_12)
.L_12:
        /*001c*/ 	.word	0x00000000
        /*0020*/ 	.short	0x0003
        /*0022*/ 	.short	0x0014
        /*0024*/ 	.byte	0x00, 0xf0, 0x11, 0x00


	//----- nvinfo : EIATTR_KPARAM_INFO
	.align		4
.L_13:
        /*0028*/ 	.byte	0x04, 0x17
        /*002a*/ 	.short	(.L_15 - .L_14)
.L_14:
        /*002c*/ 	.word	0x00000000
        /*0030*/ 	.short	0x0002
        /*0032*/ 	.short	0x0010
        /*0034*/ 	.byte	0x00, 0xf0, 0x11, 0x00


	//----- nvinfo : EIATTR_KPARAM_INFO
	.align		4
.L_15:
        /*0038*/ 	.byte	0x04, 0x17
        /*003a*/ 	.short	(.L_17 - .L_16)
.L_16:
        /*003c*/ 	.word	0x00000000
        /*0040*/ 	.short	0x0001
        /*0042*/ 	.short	0x0008
        /*0044*/ 	.byte	0x00, 0xf5, 0x21, 0x00


	//----- nvinfo : EIATTR_KPARAM_INFO
	.align		4
.L_17:
        /*0048*/ 	.byte	0x04, 0x17
        /*004a*/ 	.short	(.L_19 - .L_18)
.L_18:
        /*004c*/ 	.word	0x00000000
        /*0050*/ 	.short	0x0000
        /*0052*/ 	.short	0x0000
        /*0054*/ 	.byte	0x00, 0xf5, 0x21, 0x00


	//----- nvinfo : EIATTR_SPARSE_MMA_MASK
	.align		4
.L_19:
        /*0058*/ 	.byte	0x03, 0x50
        /*005a*/ 	.short	0x0000


	//----- nvinfo : EIATTR_MAXREG_COUNT
	.align		4
        /*005c*/ 	.byte	0x03, 0x1b
        /*005e*/ 	.short	0x00ff


	//----- nvinfo : EIATTR_NUM_BARRIERS
	.align		4
        /*0060*/ 	.byte	0x02, 0x4c
        /*0062*/ 	.byte	0x01
	.zero		1


	//----- nvinfo : EIATTR_MERCURY_ISA_VERSION
	.align		4
        /*0064*/ 	.byte	0x03, 0x5f
        /*0066*/ 	.short	0x0101


	//----- nvinfo : EIATTR_COOP_GROUP_MASK_REGIDS
	.align		4
        /*0068*/ 	.byte	0x04, 0x29
        /*006a*/ 	.short	(.L_21 - .L_20)


	//   ....[0]....
.L_20:
        /*006c*/ 	.word	0xffffffff


	//   ....[1]....
        /*0070*/ 	.word	0xffffffff


	//   ....[2]....
        /*0074*/ 	.word	0xffffffff


	//   ....[3]....
        /*0078*/ 	.word	0xffffffff


	//   ....[4]....
        /*007c*/ 	.word	0xffffffff


	//   ....[5]....
        /*0080*/ 	.word	0xffffffff


	//   ....[6]....
        /*0084*/ 	.word	0xffffffff


	//   ....[7]....
        /*0088*/ 	.word	0xffffffff


	//   ....[8]....
        /*008c*/ 	.word	0xffffffff


	//   ....[9]....
        /*0090*/ 	.word	0xffffffff


	//----- nvinfo : EIATTR_COOP_GROUP_INSTR_OFFSETS
	.align		4
.L_21:
        /*0094*/ 	.byte	0x04, 0x28
        /*0096*/ 	.short	(.L_23 - .L_22)


	//   ....[0]....
.L_22:
        /*0098*/ 	.word	0x000004f0


	//   ....[1]....
        /*009c*/ 	.word	0x00000550


	//   ....[2]....
        /*00a0*/ 	.word	0x00000570


	//   ....[3]....
        /*00a4*/ 	.word	0x000005a0


	//   ....[4]....
        /*00a8*/ 	.word	0x000005d0


	//   ....[5]....
        /*00ac*/ 	.word	0x00000690


	//   ....[6]....
        /*00b0*/ 	.word	0x000006b0


	//   ....[7]....
        /*00b4*/ 	.word	0x000006d0


	//   ....[8]....
        /*00b8*/ 	.word	0x000006f0


	//   ....[9]....
        /*00bc*/ 	.word	0x00000710


	//----- nvinfo : EIATTR_VRC_CTA_INIT_COUNT
	.align		4
.L_23:
        /*00c0*/ 	.byte	0x02, 0x4a
	.zero		1
	.zero		1


	//----- nvinfo : EIATTR_EXIT_INSTR_OFFSETS
	.align		4
        /*00c4*/ 	.byte	0x04, 0x1c
        /*00c6*/ 	.short	(.L_25 - .L_24)


	//   ....[0]....
.L_24:
        /*00c8*/ 	.word	0x000007f0


	//   ....[1]....
        /*00cc*/ 	.word	0x00000b60


	//   ....[2]....
        /*00d0*/ 	.word	0x00000cf0


	//----- nvinfo : EIATTR_CRS_STACK_SIZE
	.align		4
.L_25:
        /*00d4*/ 	.byte	0x04, 0x1e
        /*00d6*/ 	.short	(.L_27 - .L_26)
.L_26:
        /*00d8*/ 	.word	0x00000000


	//----- nvinfo : EIATTR_CBANK_PARAM_SIZE
	.align		4
.L_27:
        /*00dc*/ 	.byte	0x03, 0x19
        /*00de*/ 	.short	0x001c


	//----- nvinfo : EIATTR_PARAM_CBANK
	.align		4
        /*00e0*/ 	.byte	0x04, 0x0a
        /*00e2*/ 	.short	(.L_29 - .L_28)
	.align		4
.L_28:
        /*00e4*/ 	.word	index@(.nv.constant0.rms_norm_f32)
        /*00e8*/ 	.short	0x0380
        /*00ea*/ 	.short	0x001c


	//----- nvinfo : EIATTR_SW_WAR
	.align		4
.L_29:
        /*00ec*/ 	.byte	0x04, 0x36
        /*00ee*/ 	.short	(.L_31 - .L_30)
.L_30:
        /*00f0*/ 	.word	0x00000008
.L_31:


//--------------------- .nv.callgraph             --------------------------
	.section	.nv.callgraph,"",@"SHT_CUDA_CALLGRAPH"
	.align	4
	.sectionentsize	8
	.align		4
        /*0000*/ 	.word	0x00000000
	.align		4
        /*0004*/ 	.word	0xffffffff
	.align		4
        /*0008*/ 	.word	0x00000000
	.align		4
        /*000c*/ 	.word	0xfffffffe
	.align		4
        /*0010*/ 	.word	0x00000000
	.align		4
        /*0014*/ 	.word	0xfffffffd
	.align		4
        /*0018*/ 	.word	0x00000000
	.align		4
        /*001c*/ 	.word	0xfffffffc


//--------------------- .text.rms_norm_f32        --------------------------
	.section	.text.rms_norm_f32,"ax",@progbits
	.align	128
        .global         rms_norm_f32
        .type           rms_norm_f32,@function
        .size           rms_norm_f32,(.L_x_25 - rms_norm_f32)
        .other          rms_norm_f32,@"STO_CUDA_ENTRY STV_DEFAULT"
rms_norm_f32:
.text.rms_norm_f32:
[----:B------:R-:W-:Y:S01]  /*0000*/  LDC R1, c[0x0][0x37c] ;  /* 0x0000df00ff017b82 */ /* 0x000fe20000000800 */
[----:B------:R-:W0:Y:S01]  /*0010*/  S2R R2, SR_TID.X ;  /* 0x0000000000027919 */ /* 0x000e220000002100 */
[----:B------:R-:W0:Y:S06]  /*0020*/  LDCU UR8, c[0x0][0x390] ;  /* 0x00007200ff0877ac */ /* 0x000e2c0008000800 */
[----:B------:R-:W1:Y:S01]  /*0030*/  S2UR UR4, SR_CTAID.X ;  /* 0x00000000000479c3 */ /* 0x000e620000002500 */
[----:B------:R-:W-:Y:S01]  /*0040*/  BSSY.RECONVERGENT B0, `(.L_x_0) ;  /* 0x000004a000007945 */ /* 0x000fe20003800200 */
[----:B------:R-:W1:Y:S01]  /*0050*/  S2R R0, SR_TID.Y ;  /* 0x0000000000007919 */ /* 0x000e620000002200 */
[----:B------:R-:W2:Y:S01]  /*0060*/  LDCU.64 UR6, c[0x0][0x358] ;  /* 0x00006b00ff0677ac */ /* 0x000ea20008000a00 */
[----:B------:R-:W-:-:S04]  /*0070*/  IMAD.MOV.U32 R6, RZ, RZ, RZ ;  /* 0x000000ffff067224 */ /* 0x000fc800078e00ff */
[----:B------:R-:W1:Y:S01]  /*0080*/  LDC R5, c[0x0][0x364] ;  /* 0x0000d900ff057b82 */ /* 0x000e620000000800 */
[----:B0-----:R-:W-:Y:S01]  /*0090*/  ISETP.GE.AND P0, PT, R2, UR8, PT ;  /* 0x0000000802007c0c */ /* 0x001fe2000bf06270 */
[----:B-1----:R-:W-:-:S12]  /*00a0*/  IMAD R5, R5, UR4, R0 ;  /* 0x0000000405057c24 */ /* 0x002fd8000f8e0200 */
[----:B--2---:R-:W-:Y:S05]  /*00b0*/  @P0 BRA `(.L_x_1) ;  /* 0x0000000400080947 */ /* 0x004fea0003800000 */
[----:B------:R-:W0:Y:S01]  /*00c0*/  LDC R3, c[0x0][0x398] ;  /* 0x0000e600ff037b82 */ /* 0x000e220000000800 */
[----:B------:R-:W-:Y:S01]  /*00d0*/  BSSY.RECONVERGENT B1, `(.L_x_2) ;  /* 0x000002e000017945 */ /* 0x000fe20003800200 */
[----:B0-----:R-:W0:Y:S01]  /*00e0*/  I2F.U32.RP R8, R3 ;  /* 0x0000000300087306 */ /* 0x001e220000209000 */
[----:B------:R-:W-:Y:S01]  /*00f0*/  IMAD.IADD R0, R2, 0x1, R3 ;  /* 0x0000000102007824 */ /* 0x000fe200078e0203 */
[----:B------:R-:W-:-:S04]  /*0100*/  ISETP.NE.U32.AND P2, PT, R3, RZ, PT ;  /* 0x000000ff0300720c */ /* 0x000fc80003f45070 */
[C---:B------:R-:W-:Y:S02]  /*0110*/  ISETP.GE.AND P0, PT, R0.reuse, UR8, PT ;  /* 0x0000000800007c0c */ /* 0x040fe4000bf06270 */
[----:B------:R-:W-:Y:S01]  /*0120*/  VIMNMX R9, PT, PT, R0, UR8, !PT ;  /* 0x0000000800097c48 */ /* 0x000fe2000ffe0100 */
[----:B0-----:R-:W0:Y:S02]  /*0130*/  MUFU.RCP R8, R8 ;  /* 0x0000000800087308 */ /* 0x001e240000001000 */
[----:B0-----:R-:W-:-:S06]  /*0140*/  VIADD R6, R8, 0xffffffe ;  /* 0x0ffffffe08067836 */ /* 0x001fcc0000000000 */
[----:B------:R0:W1:Y:S02]  /*0150*/  F2I.FTZ.U32.TRUNC.NTZ R7, R6 ;  /* 0x0000000600077305 */ /* 0x000064000021f000 */
[----:B0-----:R-:W-:Y:S01]  /*0160*/  IMAD.MOV.U32 R6, RZ, RZ, RZ ;  /* 0x000000ffff067224 */ /* 0x001fe200078e00ff */
[----:B-1----:R-:W-:-:S05]  /*0170*/  IADD3 R4, PT, PT, RZ, -R7, RZ ;  /* 0x80000007ff047210 */ /* 0x002fca0007ffe0ff */
[----:B------:R-:W-:Y:S01]  /*0180*/  IMAD R11, R4, R3, RZ ;  /* 0x00000003040b7224 */ /* 0x000fe200078e02ff */
[----:B------:R-:W-:-:S03]  /*0190*/  SEL R4, RZ, 0x1, P0 ;  /* 0x00000001ff047807 */ /* 0x000fc60000000000 */
[----:B------:R-:W-:Y:S01]  /*01a0*/  IMAD.HI.U32 R7, R7, R11, R6 ;  /* 0x0000000b07077227 */ /* 0x000fe200078e0006 */
[----:B------:R-:W-:-:S05]  /*01b0*/  IADD3 R0, PT, PT, R9, -R0, -R4 ;  /* 0x8000000009007210 */ /* 0x000fca0007ffe804 */
[----:B------:R-:W-:-:S05]  /*01c0*/  IMAD.HI.U32 R7, R7, R0, RZ ;  /* 0x0000000007077227 */ /* 0x000fca00078e00ff */
[----:B------:R-:W-:-:S05]  /*01d0*/  IADD3 R6, PT, PT, -R7, RZ, RZ ;  /* 0x000000ff07067210 */ /* 0x000fca0007ffe1ff */
[----:B------:R-:W-:Y:S02]  /*01e0*/  IMAD R0, R3, R6, R0 ;  /* 0x0000000603007224 */ /* 0x000fe400078e0200 */
[----:B------:R-:W-:-:S03]  /*01f0*/  IMAD.MOV.U32 R6, RZ, RZ, RZ ;  /* 0x000000ffff067224 */ /* 0x000fc600078e00ff */
[----:B------:R-:W-:-:S13]  /*0200*/  ISETP.GE.U32.AND P0, PT, R0, R3, PT ;  /* 0x000000030000720c */ /* 0x000fda0003f06070 */
[----:B------:R-:W-:Y:S02]  /*0210*/  @P0 IMAD.IADD R0, R0, 0x1, -R3 ;  /* 0x0000000100000824 */ /* 0x000fe400078e0a03 */
[----:B------:R-:W-:-:S03]  /*0220*/  @P0 VIADD R7, R7, 0x1 ;  /* 0x0000000107070836 */ /* 0x000fc60000000000 */
[----:B------:R-:W-:-:S13]  /*0230*/  ISETP.GE.U32.AND P1, PT, R0, R3, PT ;  /* 0x000000030000720c */ /* 0x000fda0003f26070 */
[----:B------:R-:W-:Y:S02]  /*0240*/  @P1 IADD3 R7, PT, PT, R7, 0x1, RZ ;  /* 0x0000000107071810 */ /* 0x000fe40007ffe0ff */
[----:B------:R-:W-:-:S05]  /*0250*/  @!P2 LOP3.LUT R7, RZ, R3, RZ, 0x33, !PT ;  /* 0x00000003ff07a212 */ /* 0x000fca00078e33ff */
[----:B------:R-:W-:-:S05]  /*0260*/  IMAD.IADD R4, R4, 0x1, R7 ;  /* 0x0000000104047824 */ /* 0x000fca00078e0207 */
[C---:B------:R-:W-:Y:S02]  /*0270*/  LOP3.LUT R0, R4.reuse, 0x3, RZ, 0xc0, !PT ;  /* 0x0000000304007812 */ /* 0x040fe400078ec0ff */
[----:B------:R-:W-:Y:S02]  /*0280*/  ISETP.GE.U32.AND P1, PT, R4, 0x3, PT ;  /* 0x000000030400780c */ /* 0x000fe40003f26070 */
[----:B------:R-:W-:Y:S02]  /*0290*/  ISETP.NE.AND P0, PT, R0, 0x3, PT ;  /* 0x000000030000780c */ /* 0x000fe40003f05270 */
[----:B------:R-:W-:-:S11]  /*02a0*/  MOV R0, R2 ;  /* 0x0000000200007202 */ /* 0x000fd60000000f00 */
[----:B------:R-:W-:Y:S05]  /*02b0*/  @!P0 BRA `(.L_x_3) ;  /* 0x00000000003c8947 */ /* 0x000fea0003800000 */
[----:B------:R-:W0:Y:S01]  /*02c0*/  LDC.64 R10, c[0x0][0x380] ;  /* 0x0000e000ff0a7b82 */ /* 0x000e220000000a00 */
[----:B------:R-:W-:Y:S02]  /*02d0*/  VIADD R0, R4, 0x1 ;  /* 0x0000000104007836 */ /* 0x000fe40000000000 */
[----:B------:R-:W-:Y:S02]  /*02e0*/  IMAD R7, R5, UR8, R2 ;  /* 0x0000000805077c24 */ /* 0x000fe4000f8e0202 */
[----:B------:R-:W-:Y:S01]  /*02f0*/  IMAD.MOV.U32 R6, RZ, RZ, RZ ;  /* 0x000000ffff067224 */ /* 0x000fe200078e00ff */
[----:B------:R-:W-:Y:S02]  /*0300*/  LOP3.LUT R4, R0, 0x3, RZ, 0xc0, !PT ;  /* 0x0000000300047812 */ /* 0x000fe400078ec0ff */
[----:B------:R-:W-:-:S03]  /*0310*/  MOV R0, R2 ;  /* 0x0000000200007202 */ /* 0x000fc60000000f00 */
[----:B------:R-:W-:-:S07]  /*0320*/  IMAD.MOV R4, RZ, RZ, -R4 ;  /* 0x000000ffff047224 */ /* 0x000fce00078e0a04 */
.L_x_4:
[----:B0-----:R-:W-:-:S06]  /*0330*/  IMAD.WIDE R8, R7, 0x4, R10 ;  /* 0x0000000407087825 */ /* 0x001fcc00078e020a */
[----:B------:R-:W2:Y:S01]  /*0340*/  LDG.E R9, desc[UR6][R8.64] ;  /* 0x0000000608097981 */ /* 0x000ea2000c1e1900 */
[----:B------:R-:W-:Y:S01]  /*0350*/  VIADD R4, R4, 0x1 ;  /* 0x0000000104047836 */ /* 0x000fe20000000000 */
[----:B------:R-:W-:Y:S01]  /*0360*/  IADD3 R0, PT, PT, R0, R3, RZ ;  /* 0x0000000300007210 */ /* 0x000fe20007ffe0ff */
[----:B------:R-:W-:-:S03]  /*0370*/  IMAD.IADD R7, R7, 0x1, R3 ;  /* 0x0000000107077824 */ /* 0x000fc600078e0203 */
[----:B------:R-:W-:Y:S01]  /*0380*/  ISETP.NE.AND P0, PT, R4, RZ, PT ;  /* 0x000000ff0400720c */ /* 0x000fe20003f05270 */
[----:B--2---:R-:W-:-:S12]  /*0390*/  FFMA R6, R9, R9, R6 ;  /* 0x0000000909067223 */ /* 0x004fd80000000006 */
[----:B------:R-:W-:Y:S05]  /*03a0*/  @P0 BRA `(.L_x_4) ;  /* 0xfffffffc00e00947 */ /* 0x000fea000383ffff */
.L_x_3:
[----:B------:R-:W-:Y:S05]  /*03b0*/  BSYNC.RECONVERGENT B1 ;  /* 0x0000000000017941 */ /* 0x000fea0003800200 */
.L_x_2:
[----:B------:R-:W-:Y:S05]  /*03c0*/  @!P1 BRA `(.L_x_1) ;  /* 0x0000000000449947 */ /* 0x000fea0003800000 */
.L_x_5:
[----:B------:R-:W0:Y:S01]  /*03d0*/  LDC.64 R8, c[0x0][0x380] ;  /* 0x0000e000ff087b82 */ /* 0x000e220000000a00 */
[----:B------:R-:W-:-:S04]  /*03e0*/  IMAD R7, R5, UR8, R0 ;  /* 0x0000000805077c24 */ /* 0x000fc8000f8e0200 */
[----:B0-----:R-:W-:-:S04]  /*03f0*/  IMAD.WIDE R8, R7, 0x4, R8 ;  /* 0x0000000407087825 */ /* 0x001fc800078e0208 */
[C---:B------:R-:W-:Y:S02]  /*0400*/  IMAD.WIDE R10, R3.reuse, 0x4, R8 ;  /* 0x00000004030a7825 */ /* 0x040fe400078e0208 */
[----:B------:R-:W2:Y:S02]  /*0410*/  LDG.E R9, desc[UR6][R8.64] ;  /* 0x0000000608097981 */ /* 0x000ea4000c1e1900 */
[C---:B------:R-:W-:Y:S02]  /*0420*/  IMAD.WIDE R12, R3.reuse, 0x4, R10 ;  /* 0x00000004030c7825 */ /* 0x040fe400078e020a */
[----:B------:R-:W3:Y:S02]  /*0430*/  LDG.E R11, desc[UR6][R10.64] ;  /* 0x000000060a0b7981 */ /* 0x000ee4000c1e1900 */
[C---:B------:R-:W-:Y:S02]  /*0440*/  IMAD.WIDE R14, R3.reuse, 0x4, R12 ;  /* 0x00000004030e7825 */ /* 0x040fe400078e020c */
[----:B------:R-:W4:Y:S04]  /*0450*/  LDG.E R13, desc[UR6][R12.64] ;  /* 0x000000060c0d7981 */ /* 0x000f28000c1e1900 */
[----:B------:R-:W5:Y:S01]  /*0460*/  LDG.E R15, desc[UR6][R14.64] ;  /* 0x000000060e0f7981 */ /* 0x000f62000c1e1900 */
[----:B------:R-:W-:-:S05]  /*0470*/  IMAD R0, R3, 0x4, R0 ;  /* 0x0000000403007824 */ /* 0x000fca00078e0200 */
[----:B------:R-:W-:Y:S01]  /*0480*/  ISETP.GE.AND P0, PT, R0, UR8, PT ;  /* 0x0000000800007c0c */ /* 0x000fe2000bf06270 */
[----:B--2---:R-:W-:-:S04]  /*0490*/  FFMA R6, R9, R9, R6 ;  /* 0x0000000909067223 */ /* 0x004fc80000000006 */
[----:B---3--:R-:W-:-:S04]  /*04a0*/  FFMA R6, R11, R11, R6 ;  /* 0x0000000b0b067223 */ /* 0x008fc80000000006 */
[----:B----4-:R-:W-:-:S04]  /*04b0*/  FFMA R6, R13, R13, R6 ;  /* 0x0000000d0d067223 */ /* 0x010fc80000000006 */
[----:B-----5:R-:W-:Y:S01]  /*04c0*/  FFMA R6, R15, R15, R6 ;  /* 0x0000000f0f067223 */ /* 0x020fe20000000006 */
[----:B------:R-:W-:Y:S06]  /*04d0*/  @!P0 BRA `(.L_x_5) ;  /* 0xfffffffc00bc8947 */ /* 0x000fec000383ffff */
.L_x_1:
[----:B------:R-:W-:Y:S05]  /*04e0*/  BSYNC.RECONVERGENT B0 ;  /* 0x0000000000007941 */ /* 0x000fea0003800200 */
.L_x_0:
[----:B------:R-:W0:Y:S01]  /*04f0*/  SHFL.BFLY PT, R3, R6, 0x10, 0x1f ;  /* 0x0e001f0006037f89 */ /* 0x000e2200000e0000 */
[----:B------:R-:W1:Y:S01]  /*0500*/  LDCU UR4, c[0x0][0x398] ;  /* 0x00007300ff0477ac */ /* 0x000e620008000800 */
[----:B------:R-:W-:-:S04]  /*0510*/  I2FP.F32.S32 R4, UR8 ;  /* 0x0000000800047c45 */ /* 0x000fc80008201400 */
[----:B------:R-:W2:Y:S01]  /*0520*/  MUFU.RCP R11, R4 ;  /* 0x00000004000b7308 */ /* 0x000ea20000001000 */
[----:B-1----:R-:W-:Y:S01]  /*0530*/  UISETP.GE.AND UP0, UPT, UR4, 0x21, UPT ;  /* 0x000000210400788c */ /* 0x002fe2000bf06270 */
[----:B0-----:R-:W-:-:S05]  /*0540*/  FADD R3, R3, R6 ;  /* 0x0000000603037221 */ /* 0x001fca0000000000 */
[----:B------:R-:W0:Y:S02]  /*0550*/  SHFL.BFLY PT, R0, R3, 0x8, 0x1f ;  /* 0x0d001f0003007f89 */ /* 0x000e2400000e0000 */
[----:B0-----:R-:W-:-:S05]  /*0560*/  FADD R7, R3, R0 ;  /* 0x0000000003077221 */ /* 0x001fca0000000000 */
[----:B------:R-:W0:Y:S02]  /*0570*/  SHFL.BFLY PT, R0, R7, 0x4, 0x1f ;  /* 0x0c801f0007007f89 */ /* 0x000e2400000e0000 */
[----:B0-----:R-:W-:Y:S01]  /*0580*/  FADD R8, R7, R0 ;  /* 0x0000000007087221 */ /* 0x001fe20000000000 */
[----:B--2---:R-:W-:-:S04]  /*0590*/  FFMA R0, -R4, R11, 1 ;  /* 0x3f80000004007423 */ /* 0x004fc8000000010b */
[----:B------:R-:W0:Y:S01]  /*05a0*/  SHFL.BFLY PT, R9, R8, 0x2, 0x1f ;  /* 0x0c401f0008097f89 */ /* 0x000e2200000e0000 */
[----:B------:R-:W-:Y:S01]  /*05b0*/  FFMA R0, R11, R0, R11 ;  /* 0x000000000b007223 */ /* 0x000fe2000000000b */
[----:B0-----:R-:W-:-:S05]  /*05c0*/  FADD R9, R8, R9 ;  /* 0x0000000908097221 */ /* 0x001fca0000000000 */
[----:B------:R-:W0:Y:S02]  /*05d0*/  SHFL.BFLY PT, R10, R9, 0x1, 0x1f ;  /* 0x0c201f00090a7f89 */ /* 0x000e2400000e0000 */
[----:B0-----:R-:W-:Y:S01]  /*05e0*/  FADD R3, R9, R10 ;  /* 0x0000000a09037221 */ /* 0x001fe20000000000 */
[----:B------:R-:W-:Y:S06]  /*05f0*/  BRA.U !UP0, `(.L_x_6) ;  /* 0x00000001084c7547 */ /* 0x000fec000b800000 */
[----:B------:R-:W0:Y:S01]  /*0600*/  S2UR UR5, SR_CgaCtaId ;  /* 0x00000000000579c3 */ /* 0x000e220000008800 */
[----:B------:R-:W-:Y:S01]  /*0610*/  LOP3.LUT P0, R7, R2, 0x1f, RZ, 0xc0, !PT ;  /* 0x0000001f02077812 */ /* 0x000fe2000780c0ff */
[----:B------:R-:W-:Y:S02]  /*0620*/  UMOV UR4, 0x400 ;  /* 0x0000040000047882 */ /* 0x000fe40000000000 */
[----:B0-----:R-:W-:-:S10]  /*0630*/  ULEA UR4, UR5, UR4, 0x18 ;  /* 0x0000000405047291 */ /* 0x001fd4000f8ec0ff */
[----:B------:R-:W-:Y:S02]  /*0640*/  @!P0 LEA.HI R6, R2, UR4, RZ, 0x1d ;  /* 0x0000000402068c11 */ /* 0x000fe4000f8fe8ff */
[----:B------:R-:W-:-:S03]  /*0650*/  LEA R7, R7, UR4, 0x2 ;  /* 0x0000000407077c11 */ /* 0x000fc6000f8e10ff */
[----:B------:R-:W-:Y:S01]  /*0660*/  @!P0 STS [R6], R3 ;  /* 0x0000000306008388 */ /* 0x000fe20000000800 */
[----:B------:R-:W-:Y:S06]  /*0670*/  BAR.SYNC.DEFER_BLOCKING 0x0 ;  /* 0x0000000000007b1d */ /* 0x000fec0000010000 */
[----:B------:R-:W0:Y:S04]  /*0680*/  LDS R7, [R7] ;  /* 0x0000000007077984 */ /* 0x000e280000000800 */
[----:B0-----:R-:W0:Y:S02]  /*0690*/  SHFL.BFLY PT, R8, R7, 0x10, 0x1f ;  /* 0x0e001f0007087f89 */ /* 0x001e2400000e0000 */
[----:B0-----:R-:W-:-:S05]  /*06a0*/  FADD R8, R7, R8 ;  /* 0x0000000807087221 */ /* 0x001fca0000000000 */
[----:B------:R-:W0:Y:S02]  /*06b0*/  SHFL.BFLY PT, R9, R8, 0x8, 0x1f ;  /* 0x0d001f0008097f89 */ /* 0x000e2400000e0000 */
[----:B0-----:R-:W-:-:S05]  /*06c0*/  FADD R9, R8, R9 ;  /* 0x0000000908097221 */ /* 0x001fca0000000000 */
[----:B------:R-:W0:Y:S02]  /*06d0*/  SHFL.BFLY PT, R10, R9, 0x4, 0x1f ;  /* 0x0c801f00090a7f89 */ /* 0x000e2400000e0000 */
[----:B0-----:R-:W-:-:S05]  /*06e0*/  FADD R10, R9, R10 ;  /* 0x0000000a090a7221 */ /* 0x001fca0000000000 */
[----:B------:R-:W0:Y:S02]  /*06f0*/  SHFL.BFLY PT, R11, R10, 0x2, 0x1f ;  /* 0x0c401f000a0b7f89 */ /* 0x000e2400000e0000 */
[----:B0-----:R-:W-:-:S05]  /*0700*/  FADD R11, R10, R11 ;  /* 0x0000000b0a0b7221 */ /* 0x001fca0000000000 */
[----:B------:R-:W0:Y:S02]  /*0710*/  SHFL.BFLY PT, R6, R11, 0x1, 0x1f ;  /* 0x0c201f000b067f89 */ /* 0x000e2400000e0000 */
[----:B0-----:R-:W-:-:S07]  /*0720*/  FADD R3, R11, R6 ;  /* 0x000000060b037221 */ /* 0x001fce0000000000 */
.L_x_6:
[----:B------:R-:W0:Y:S01]  /*0730*/  FCHK P0, R3, R4 ;  /* 0x0000000403007302 */ /* 0x000e220000000000 */
[----:B------:R-:W-:Y:S01]  /*0740*/  FFMA R7, R0, R3, RZ ;  /* 0x0000000300077223 */ /* 0x000fe200000000ff */
[----:B------:R-:W-:Y:S01]  /*0750*/  BSSY.RECONVERGENT B0, `(.L_x_7) ;  /* 0x0000007000007945 */ /* 0x000fe20003800200 */
[----:B------:R-:W-:Y:S02]  /*0760*/  ISETP.GE.AND P2, PT, R2, UR8, PT ;  /* 0x0000000802007c0c */ /* 0x000fe4000bf46270 */
[----:B------:R-:W-:-:S04]  /*0770*/  FFMA R6, -R4, R7, R3 ;  /* 0x0000000704067223 */ /* 0x000fc80000000103 */
[----:B------:R-:W-:Y:S01]  /*0780*/  FFMA R0, R0, R6, R7 ;  /* 0x0000000600007223 */ /* 0x000fe20000000007 */
[----:B0-----:R-:W-:Y:S06]  /*0790*/  @!P0 BRA `(.L_x_8) ;  /* 0x0000000000088947 */ /* 0x001fec0003800000 */
[----:B------:R-:W-:-:S07]  /*07a0*/  MOV R6, 0x7c0 ;  /* 0x000007c000067802 */ /* 0x000fce0000000f00 */
[----:B------:R-:W-:Y:S05]  /*07b0*/  CALL.REL.NOINC `($__internal_0_$__cuda_sm3x_div_rn_noftz_f32_slowpath) ;  /* 0x0000000400507944 */ /* 0x000fea0003c00000 */
.L_x_8:
[----:B------:R-:W-:Y:S05]  /*07c0*/  BSYNC.RECONVERGENT B0 ;  /* 0x0000000000007941 */ /* 0x000fea0003800200 */
.L_x_7:
[----:B------:R-:W0:Y:S02]  /*07d0*/  LDCU UR4, c[0x0][0x394] ;  /* 0x00007280ff0477ac */ /* 0x000e240008000800 */
[----:B0-----:R-:W-:Y:S01]  /*07e0*/  FADD R4, R0, UR4 ;  /* 0x0000000400047e21 */ /* 0x001fe20008000000 */
[----:B------:R-:W-:Y:S06]  /*07f0*/  @P2 EXIT ;  /* 0x000000000000294d */ /* 0x000fec0003800000 */
[----:B------:R-:W0:Y:S01]  /*0800*/  LDC R3, c[0x0][0x398] ;  /* 0x0000e600ff037b82 */ /* 0x000e220000000800 */
[----:B------:R-:W1:Y:S01]  /*0810*/  LDCU UR4, c[0x0][0x390] ;  /* 0x00007200ff0477ac */ /* 0x000e620008000800 */
[----:B------:R-:W-:Y:S01]  /*0820*/  BSSY.RECONVERGENT B0, `(.L_x_9) ;  /* 0x0000033000007945 */ /* 0x000fe20003800200 */
[----:B0-----:R-:W0:Y:S01]  /*0830*/  I2F.U32.RP R8, R3 ;  /* 0x0000000300087306 */ /* 0x001e220000209000 */
[----:B------:R-:W-:Y:S01]  /*0840*/  IMAD.IADD R0, R2, 0x1, R3 ;  /* 0x0000000102007824 */ /* 0x000fe200078e0203 */
[----:B------:R-:W-:-:S04]  /*0850*/  ISETP.NE.U32.AND P3, PT, R3, RZ, PT ;  /* 0x000000ff0300720c */ /* 0x000fc80003f65070 */
[C---:B-1----:R-:W-:Y:S02]  /*0860*/  ISETP.GE.AND P0, PT, R0.reuse, UR4, PT ;  /* 0x0000000400007c0c */ /* 0x042fe4000bf06270 */
[----:B------:R-:W-:Y:S01]  /*0870*/  VIMNMX R9, PT, PT, R0, UR4, !PT ;  /* 0x0000000400097c48 */ /* 0x000fe2000ffe0100 */
[----:B0-----:R-:W0:Y:S02]  /*0880*/  MUFU.RCP R8, R8 ;  /* 0x0000000800087308 */ /* 0x001e240000001000 */
[----:B0-----:R-:W-:-:S06]  /*0890*/  IADD3 R6, PT, PT, R8, 0xffffffe, RZ ;  /* 0x0ffffffe08067810 */ /* 0x001fcc0007ffe0ff */
[----:B------:R0:W1:Y:S02]  /*08a0*/  F2I.FTZ.U32.TRUNC.NTZ R7, R6 ;  /* 0x0000000600077305 */ /* 0x000064000021f000 */
[----:B0-----:R-:W-:Y:S02]  /*08b0*/  HFMA2 R6, -RZ, RZ, 0, 0 ;  /* 0x00000000ff067431 */ /* 0x001fe400000001ff */
[----:B-1----:R-:W-:-:S04]  /*08c0*/  IMAD.MOV R10, RZ, RZ, -R7 ;  /* 0x000000ffff0a7224 */ /* 0x002fc800078e0a07 */
[----:B------:R-:W-:Y:S01]  /*08d0*/  IMAD R11, R10, R3, RZ ;  /* 0x000000030a0b7224 */ /* 0x000fe200078e02ff */
[----:B------:R-:W-:Y:S02]  /*08e0*/  SEL R10, RZ, 0x1, P0 ;  /* 0x00000001ff0a7807 */ /* 0x000fe40000000000 */
[----:B------:R-:W-:Y:S01]  /*08f0*/  FSETP.GEU.AND P0, PT, |R4|, 1.175494350822287508e-38, PT ;  /* 0x008000000400780b */ /* 0x000fe20003f0e200 */
[----:B------:R-:W-:Y:S01]  /*0900*/  IMAD.HI.U32 R11, R7, R11, R6 ;  /* 0x0000000b070b7227 */ /* 0x000fe200078e0006 */
[----:B------:R-:W-:Y:S02]  /*0910*/  IADD3 R0, PT, PT, R9, -R0, -R10 ;  /* 0x8000000009007210 */ /* 0x000fe40007ffe80a */
[----:B------:R-:W0:Y:S03]  /*0920*/  LDC.64 R8, c[0x0][0x388] ;  /* 0x0000e200ff087b82 */ /* 0x000e260000000a00 */
[----:B------:R-:W-:-:S04]  /*0930*/  IMAD.HI.U32 R11, R11, R0, RZ ;  /* 0x000000000b0b7227 */ /* 0x000fc800078e00ff */
[----:B------:R-:W-:Y:S02]  /*0940*/  IMAD.MOV R6, RZ, RZ, -R11 ;  /* 0x000000ffff067224 */ /* 0x000fe400078e0a0b */
[----:B------:R-:W-:Y:S02]  /*0950*/  @!P0 FMUL R4, R4, 16777216 ;  /* 0x4b80000004048820 */ /* 0x000fe40000400000 */
[----:B------:R-:W-:Y:S02]  /*0960*/  IMAD R0, R3, R6, R0 ;  /* 0x0000000603007224 */ /* 0x000fe400078e0200 */
[----:B------:R-:W1:Y:S03]  /*0970*/  LDC.64 R6, c[0x0][0x380] ;  /* 0x0000e000ff067b82 */ /* 0x000e660000000a00 */
[----:B------:R-:W-:-:S13]  /*0980*/  ISETP.GE.U32.AND P1, PT, R0, R3, PT ;  /* 0x000000030000720c */ /* 0x000fda0003f26070 */
[----:B------:R-:W-:Y:S01]  /*0990*/  @P1 IMAD.IADD R0, R0, 0x1, -R3 ;  /* 0x0000000100001824 */ /* 0x000fe200078e0a03 */
[----:B------:R-:W-:-:S04]  /*09a0*/  @P1 IADD3 R11, PT, PT, R11, 0x1, RZ ;  /* 0x000000010b0b1810 */ /* 0x000fc80007ffe0ff */
[-C--:B------:R-:W-:Y:S02]  /*09b0*/  ISETP.GE.U32.AND P2, PT, R0, R3.reuse, PT ;  /* 0x000000030000720c */ /* 0x080fe40003f46070 */
[----:B------:R-:W2:Y:S11]  /*09c0*/  MUFU.RSQ R0, R4 ;  /* 0x0000000400007308 */ /* 0x000eb60000001400 */
[----:B------:R-:W-:Y:S01]  /*09d0*/  @P2 VIADD R11, R11, 0x1 ;  /* 0x000000010b0b2836 */ /* 0x000fe20000000000 */
[----:B------:R-:W-:-:S05]  /*09e0*/  @!P3 LOP3.LUT R11, RZ, R3, RZ, 0x33, !PT ;  /* 0x00000003ff0bb212 */ /* 0x000fca00078e33ff */
[----:B------:R-:W-:Y:S02]  /*09f0*/  IMAD.IADD R14, R10, 0x1, R11 ;  /* 0x000000010a0e7824 */ /* 0x000fe400078e020b */
[----:B--2---:R-:W-:-:S03]  /*0a00*/  @!P0 FMUL R0, R0, 4096 ;  /* 0x4580000000008820 */ /* 0x004fc60000400000 */
[C---:B------:R-:W-:Y:S02]  /*0a10*/  LOP3.LUT R10, R14.reuse, 0x3, RZ, 0xc0, !PT ;  /* 0x000000030e0a7812 */ /* 0x040fe400078ec0ff */
[----:B------:R-:W-:Y:S02]  /*0a20*/  ISETP.GE.U32.AND P2, PT, R14, 0x3, PT ;  /* 0x000000030e00780c */ /* 0x000fe40003f46070 */
[----:B------:R-:W-:-:S13]  /*0a30*/  ISETP.NE.AND P1, PT, R10, 0x3, PT ;  /* 0x000000030a00780c */ /* 0x000fda0003f25270 */
[----:B01----:R-:W-:Y:S05]  /*0a40*/  @!P1 BRA `(.L_x_10) ;  /* 0x0000000000409947 */ /* 0x003fea0003800000 */
[----:B------:R-:W0:Y:S01]  /*0a50*/  LDC.64 R10, c[0x0][0x380] ;  /* 0x0000e000ff0a7b82 */ /* 0x000e220000000a00 */
[----:B------:R-:W-:Y:S01]  /*0a60*/  IADD3 R4, PT, PT, R14, 0x1, RZ ;  /* 0x000000010e047810 */ /* 0x000fe20007ffe0ff */
[----:B------:R-:W-:-:S03]  /*0a70*/  IMAD R19, R5, UR4, R2 ;  /* 0x0000000405137c24 */ /* 0x000fc6000f8e0202 */
[----:B------:R-:W-:-:S03]  /*0a80*/  LOP3.LUT R4, R4, 0x3, RZ, 0xc0, !PT ;  /* 0x0000000304047812 */ /* 0x000fc600078ec0ff */
[----:B------:R-:W1:Y:S02]  /*0a90*/  LDC.64 R12, c[0x0][0x388] ;  /* 0x0000e200ff0c7b82 */ /* 0x000e640000000a00 */
[----:B------:R-:W-:-:S07]  /*0aa0*/  IMAD.MOV R4, RZ, RZ, -R4 ;  /* 0x000000ffff047224 */ /* 0x000fce00078e0a04 */
.L_x_11:
[----:B0-----:R-:W-:-:S06]  /*0ab0*/  IMAD.WIDE R16, R19, 0x4, R10 ;  /* 0x0000000413107825 */ /* 0x001fcc00078e020a */
[----:B--2---:R-:W2:Y:S01]  /*0ac0*/  LDG.E R17, desc[UR6][R16.64] ;  /* 0x0000000610117981 */ /* 0x004ea2000c1e1900 */
[C---:B-1----:R-:W-:Y:S01]  /*0ad0*/  IMAD.WIDE R14, R19.reuse, 0x4, R12 ;  /* 0x00000004130e7825 */ /* 0x042fe200078e020c */
[----:B------:R-:W-:Y:S02]  /*0ae0*/  IADD3 R4, PT, PT, R4, 0x1, RZ ;  /* 0x0000000104047810 */ /* 0x000fe40007ffe0ff */
[----:B------:R-:W-:Y:S01]  /*0af0*/  IADD3 R19, PT, PT, R19, R3, RZ ;  /* 0x0000000313137210 */ /* 0x000fe20007ffe0ff */
[----:B------:R-:W-:Y:S01]  /*0b00*/  IMAD.IADD R2, R2, 0x1, R3 ;  /* 0x0000000102027824 */ /* 0x000fe200078e0203 */
[----:B------:R-:W-:Y:S01]  /*0b10*/  ISETP.NE.AND P0, PT, R4, RZ, PT ;  /* 0x000000ff0400720c */ /* 0x000fe20003f05270 */
[----:B--2---:R-:W-:-:S05]  /*0b20*/  FMUL R21, R0, R17 ;  /* 0x0000001100157220 */ /* 0x004fca0000400000 */
[----:B------:R2:W-:Y:S07]  /*0b30*/  STG.E desc[UR6][R14.64], R21 ;  /* 0x000000150e007986 */ /* 0x0005ee000c101906 */
[----:B------:R-:W-:Y:S05]  /*0b40*/  @P0 BRA `(.L_x_11) ;  /* 0xfffffffc00d80947 */ /* 0x000fea000383ffff */
.L_x_10:
[----:B------:R-:W-:Y:S05]  /*0b50*/  BSYNC.RECONVERGENT B0 ;  /* 0x0000000000007941 */ /* 0x000fea0003800200 */
.L_x_9:
[----:B------:R-:W-:Y:S05]  /*0b60*/  @!P2 EXIT ;  /* 0x000000000000a94d */ /* 0x000fea0003800000 */
.L_x_12:
[----:B-1----:R-:W-:-:S04]  /*0b70*/  IMAD R13, R5, UR4, R2 ;  /* 0x00000004050d7c24 */ /* 0x002fc8000f8e0202 */
[----:B------:R-:W-:-:S05]  /*0b80*/  IMAD.WIDE R10, R13, 0x4, R6 ;  /* 0x000000040d0a7825 */ /* 0x000fca00078e0206 */
[----:B--2---:R-:W2:Y:S01]  /*0b90*/  LDG.E R15, desc[UR6][R10.64] ;  /* 0x000000060a0f7981 */ /* 0x004ea2000c1e1900 */
[----:B------:R-:W-:-:S04]  /*0ba0*/  IMAD.WIDE R12, R13, 0x4, R8 ;  /* 0x000000040d0c7825 */ /* 0x000fc800078e0208 */
[----:B--2---:R-:W-:Y:S01]  /*0bb0*/  FMUL R23, R0, R15 ;  /* 0x0000000f00177220 */ /* 0x004fe20000400000 */
[----:B------:R-:W-:-:S04]  /*0bc0*/  IMAD.WIDE R14, R3, 0x4, R10 ;  /* 0x00000004030e7825 */ /* 0x000fc800078e020a */
[----:B------:R0:W-:Y:S04]  /*0bd0*/  STG.E desc[UR6][R12.64], R23 ;  /* 0x000000170c007986 */ /* 0x0001e8000c101906 */
[----:B------:R-:W2:Y:S01]  /*0be0*/  LDG.E R19, desc[UR6][R14.64] ;  /* 0x000000060e137981 */ /* 0x000ea2000c1e1900 */
        /* <DEDUP_REMOVED lines=10> */
[----:B0-----:R-:W-:-:S04]  /*0c90*/  IMAD.WIDE R12, R3, 0x4, R10 ;  /* 0x00000004030c7825 */ /* 0x001fc800078e020a */
[----:B------:R-:W-:-:S05]  /*0ca0*/  IMAD R2, R3, 0x4, R2 ;  /* 0x0000000403027824 */ /* 0x000fca00078e0202 */
[----:B------:R-:W-:Y:S01]  /*0cb0*/  ISETP.GE.AND P0, PT, R2, UR4, PT ;  /* 0x0000000402007c0c */ /* 0x000fe2000bf06270 */
[----:B--2---:R-:W-:-:S05]  /*0cc0*/  FMUL R15, R0, R21 ;  /* 0x00000015000f7220 */ /* 0x004fca0000400000 */
[----:B------:R1:W-:Y:S07]  /*0cd0*/  STG.E desc[UR6][R12.64], R15 ;  /* 0x0000000f0c007986 */ /* 0x0003ee000c101906 */
[----:B------:R-:W-:Y:S05]  /*0ce0*/  @!P0 BRA `(.L_x_12) ;  /* 0xfffffffc00a08947 */ /* 0x000fea000383ffff */
[----:B------:R-:W-:Y:S05]  /*0cf0*/  EXIT ;  /* 0x000000000000794d */ /* 0x000fea0003800000 */
        .weak           $__internal_0_$__cuda_sm3x_div_rn_noftz_f32_slowpath
        .type           $__internal_0_$__cuda_sm3x_div_rn_noftz_f32_slowpath,@function
        .size           $__internal_0_$__cuda_sm3x_div_rn_noftz_f32_slowpath,(.L_x_25 - $__internal_0_$__cuda_sm3x_div_rn_noftz_f32_slowpath)
$__internal_0_$__cuda_sm3x_div_rn_noftz_f32_slowpath:
[----:B------:R-:W-:Y:S01]  /*0d00*/  SHF.R.U32.HI R7, RZ, 0x17, R4 ;  /* 0x00000017ff077819 */ /* 0x000fe20000011604 */
[----:B------:R-:W-:Y:S01]  /*0d10*/  BSSY.RECONVERGENT B1, `(.L_x_13) ;  /* 0x0000063000017945 */ /* 0x000fe20003800200 */
[----:B------:R-:W-:Y:S02]  /*0d20*/  SHF.R.U32.HI R0, RZ, 0x17, R3 ;  /* 0x00000017ff007819 */ /* 0x000fe40000011603 */
[----:B------:R-:W-:Y:S02]  /*0d30*/  LOP3.LUT R7, R7, 0xff, RZ, 0xc0, !PT ;  /* 0x000000ff07077812 */ /* 0x000fe400078ec0ff */
[----:B------:R-:W-:Y:S02]  /*0d40*/  LOP3.LUT R12, R0, 0xff, RZ, 0xc0, !PT ;  /* 0x000000ff000c7812 */ /* 0x000fe400078ec0ff */
[----:B------:R-:W-:-:S03]  /*0d50*/  IADD3 R9, PT, PT, R7, -0x1, RZ ;  /* 0xffffffff07097810 */ /* 0x000fc60007ffe0ff */
[----:B------:R-:W-:Y:S01]  /*0d60*/  VIADD R10, R12, 0xffffffff ;  /* 0xffffffff0c0a7836 */ /* 0x000fe20000000000 */
[----:B------:R-:W-:-:S04]  /*0d70*/  ISETP.GT.U32.AND P0, PT, R9, 0xfd, PT ;  /* 0x000000fd0900780c */ /* 0x000fc80003f04070 */
[----:B------:R-:W-:-:S13]  /*0d80*/  ISETP.GT.U32.OR P0, PT, R10, 0xfd, P0 ;  /* 0x000000fd0a00780c */ /* 0x000fda0000704470 */
[----:B------:R-:W-:Y:S01]  /*0d90*/  @!P0 MOV R8, RZ ;  /* 0x000000ff00088202 */ /* 0x000fe20000000f00 */
[----:B------:R-:W-:Y:S06]  /*0da0*/  @!P0 BRA `(.L_x_14) ;  /* 0x0000000000608947 */ /* 0x000fec0003800000 */
[----:B------:R-:W-:Y:S01]  /*0db0*/  FSETP.GTU.FTZ.AND P0, PT, |R3|, +INF , PT ;  /* 0x7f8000000300780b */ /* 0x000fe20003f1c200 */
[----:B------:R-:W-:Y:S01]  /*0dc0*/  IMAD.MOV.U32 R0, RZ, RZ, R4 ;  /* 0x000000ffff007224 */ /* 0x000fe200078e0004 */
[----:B------:R-:W-:-:S04]  /*0dd0*/  FSETP.GTU.FTZ.AND P1, PT, |R4|, +INF , PT ;  /* 0x7f8000000400780b */ /* 0x000fc80003f3c200 */
[----:B------:R-:W-:-:S13]  /*0de0*/  PLOP3.LUT P0, PT, P0, P1, PT, 0xf8, 0x8f ;  /* 0x00000000008f781c */ /* 0x000fda0000703f70 */
[----:B------:R-:W-:Y:S05]  /*0df0*/  @P0 BRA `(.L_x_15) ;  /* 0x00000004004c0947 */ /* 0x000fea0003800000 */
[----:B------:R-:W-:-:S13]  /*0e00*/  LOP3.LUT P0, RZ, R4, 0x7fffffff, R3, 0xc8, !PT ;  /* 0x7fffffff04ff7812 */ /* 0x000fda000780c803 */
[----:B------:R-:W-:Y:S05]  /*0e10*/  @!P0 BRA `(.L_x_16) ;  /* 0x00000004003c8947 */ /* 0x000fea0003800000 */
[C---:B------:R-:W-:Y:S02]  /*0e20*/  FSETP.NEU.FTZ.AND P3, PT, |R3|.reuse, +INF , PT ;  /* 0x7f8000000300780b */ /* 0x040fe40003f7d200 */
[----:B------:R-:W-:Y:S02]  /*0e30*/  FSETP.NEU.FTZ.AND P1, PT, |R0|, +INF , PT ;  /* 0x7f8000000000780b */ /* 0x000fe40003f3d200 */
[----:B------:R-:W-:-:S11]  /*0e40*/  FSETP.NEU.FTZ.AND P0, PT, |R3|, +INF , PT ;  /* 0x7f8000000300780b */ /* 0x000fd60003f1d200 */
[----:B------:R-:W-:Y:S05]  /*0e50*/  @!P1 BRA !P3, `(.L_x_16) ;  /* 0x00000004002c9947 */ /* 0x000fea0005800000 */
[----:B------:R-:W-:-:S04]  /*0e60*/  LOP3.LUT P3, RZ, R3, 0x7fffffff, RZ, 0xc0, !PT ;  /* 0x7fffffff03ff7812 */ /* 0x000fc8000786c0ff */
[----:B------:R-:W-:-:S13]  /*0e70*/  PLOP3.LUT P1, PT, P1, P3, PT, 0x2f, 0xf2 ;  /* 0x0000000000f2781c */ /* 0x000fda0000f26577 */
[----:B------:R-:W-:Y:S05]  /*0e80*/  @P1 BRA `(.L_x_17) ;  /* 0x0000000400181947 */ /* 0x000fea0003800000 */
[----:B------:R-:W-:-:S04]  /*0e90*/  LOP3.LUT P1, RZ, R4, 0x7fffffff, RZ, 0xc0, !PT ;  /* 0x7fffffff04ff7812 */ /* 0x000fc8000782c0ff */
[----:B------:R-:W-:-:S13]  /*0ea0*/  PLOP3.LUT P0, PT, P0, P1, PT, 0x2f, 0xf2 ;  /* 0x0000000000f2781c */ /* 0x000fda0000702577 */
[----:B------:R-:W-:Y:S05]  /*0eb0*/  @P0 BRA `(.L_x_18) ;  /* 0x0000000400000947 */ /* 0x000fea0003800000 */
[----:B------:R-:W-:Y:S02]  /*0ec0*/  ISETP.GE.AND P0, PT, R10, RZ, PT ;  /* 0x000000ff0a00720c */ /* 0x000fe40003f06270 */
[----:B------:R-:W-:-:S11]  /*0ed0*/  ISETP.GE.AND P1, PT, R9, RZ, PT ;  /* 0x000000ff0900720c */ /* 0x000fd60003f26270 */
[----:B------:R-:W-:Y:S01]  /*0ee0*/  @P0 MOV R8, RZ ;  /* 0x000000ff00080202 */ /* 0x000fe20000000f00 */
[----:B------:R-:W-:Y:S02]  /*0ef0*/  @!P0 IMAD.MOV.U32 R8, RZ, RZ, -0x40 ;  /* 0xffffffc0ff088424 */ /* 0x000fe400078e00ff */
[----:B------:R-:W-:Y:S01]  /*0f00*/  @!P0 FFMA R3, R3, 1.84467440737095516160e+19, RZ ;  /* 0x5f80000003038823 */ /* 0x000fe200000000ff */
[----:B------:R-:W-:Y:S02]  /*0f10*/  @!P1 FFMA R4, R0, 1.84467440737095516160e+19, RZ ;  /* 0x5f80000000049823 */ /* 0x000fe400000000ff */
[----:B------:R-:W-:-:S07]  /*0f20*/  @!P1 IADD3 R8, PT, PT, R8, 0x40, RZ ;  /* 0x0000004008089810 */ /* 0x000fce0007ffe0ff */
.L_x_14:
[----:B------:R-:W-:Y:S01]  /*0f30*/  LEA R9, R7, 0xc0800000, 0x17 ;  /* 0xc080000007097811 */ /* 0x000fe200078eb8ff */
[----:B------:R-:W-:Y:S04]  /*0f40*/  BSSY.RECONVERGENT B2, `(.L_x_19) ;  /* 0x0000036000027945 */ /* 0x000fe80003800200 */
[----:B------:R-:W-:Y:S01]  /*0f50*/  IMAD.IADD R9, R4, 0x1, -R9 ;  /* 0x0000000104097824 */ /* 0x000fe200078e0a09 */
[----:B------:R-:W-:-:S03]  /*0f60*/  IADD3 R4, PT, PT, R12, -0x7f, RZ ;  /* 0xffffff810c047810 */ /* 0x000fc60007ffe0ff */
[----:B------:R-:W0:Y:S01]  /*0f70*/  MUFU.RCP R10, R9 ;  /* 0x00000009000a7308 */ /* 0x000e220000001000 */
[----:B------:R-:W-:Y:S01]  /*0f80*/  FADD.FTZ R11, -R9, -RZ ;  /* 0x800000ff090b7221 */ /* 0x000fe20000010100 */
[C---:B------:R-:W-:Y:S01]  /*0f90*/  IMAD R0, R4.reuse, -0x800000, R3 ;  /* 0xff80000004007824 */ /* 0x040fe200078e0203 */
[----:B------:R-:W-:-:S05]  /*0fa0*/  IADD3 R7, PT, PT, R4, 0x7f, -R7 ;  /* 0x0000007f04077810 */ /* 0x000fca0007ffe807 */
[----:B------:R-:W-:Y:S02]  /*0fb0*/  IMAD.IADD R7, R7, 0x1, R8 ;  /* 0x0000000107077824 */ /* 0x000fe400078e0208 */
[----:B0-----:R-:W-:-:S04]  /*0fc0*/  FFMA R13, R10, R11, 1 ;  /* 0x3f8000000a0d7423 */ /* 0x001fc8000000000b */
[----:B------:R-:W-:-:S04]  /*0fd0*/  FFMA R12, R10, R13, R10 ;  /* 0x0000000d0a0c7223 */ /* 0x000fc8000000000a */
[----:B------:R-:W-:-:S04]  /*0fe0*/  FFMA R3, R0, R12, RZ ;  /* 0x0000000c00037223 */ /* 0x000fc800000000ff */
[----:B------:R-:W-:-:S04]  /*0ff0*/  FFMA R10, R11, R3, R0 ;  /* 0x000000030b0a7223 */ /* 0x000fc80000000000 */
[----:B------:R-:W-:-:S04]  /*1000*/  FFMA R13, R12, R10, R3 ;  /* 0x0000000a0c0d7223 */ /* 0x000fc80000000003 */
[----:B------:R-:W-:-:S04]  /*1010*/  FFMA R10, R11, R13, R0 ;  /* 0x0000000d0b0a7223 */ /* 0x000fc80000000000 */
[----:B------:R-:W-:-:S05]  /*1020*/  FFMA R0, R12, R10, R13 ;  /* 0x0000000a0c007223 */ /* 0x000fca000000000d */
[----:B------:R-:W-:-:S04]  /*1030*/  SHF.R.U32.HI R3, RZ, 0x17, R0 ;  /* 0x00000017ff037819 */ /* 0x000fc80000011600 */
[----:B------:R-:W-:-:S04]  /*1040*/  LOP3.LUT R3, R3, 0xff, RZ, 0xc0, !PT ;  /* 0x000000ff03037812 */ /* 0x000fc800078ec0ff */
[----:B------:R-:W-:-:S05]  /*1050*/  IADD3 R9, PT, PT, R3, R7, RZ ;  /* 0x0000000703097210 */ /* 0x000fca0007ffe0ff */
[----:B------:R-:W-:-:S05]  /*1060*/  VIADD R3, R9, 0xffffffff ;  /* 0xffffffff09037836 */ /* 0x000fca0000000000 */
[----:B------:R-:W-:-:S13]  /*1070*/  ISETP.GE.U32.AND P0, PT, R3, 0xfe, PT ;  /* 0x000000fe0300780c */ /* 0x000fda0003f06070 */
[----:B------:R-:W-:Y:S05]  /*1080*/  @!P0 BRA `(.L_x_20) ;  /* 0x0000000000808947 */ /* 0x000fea0003800000 */
[----:B------:R-:W-:-:S13]  /*1090*/  ISETP.GT.AND P0, PT, R9, 0xfe, PT ;  /* 0x000000fe0900780c */ /* 0x000fda0003f04270 */
[----:B------:R-:W-:Y:S05]  /*10a0*/  @P0 BRA `(.L_x_21) ;  /* 0x00000000006c0947 */ /* 0x000fea0003800000 */
[----:B------:R-:W-:-:S13]  /*10b0*/  ISETP.GE.AND P0, PT, R9, 0x1, PT ;  /* 0x000000010900780c */ /* 0x000fda0003f06270 */
[----:B------:R-:W-:Y:S05]  /*10c0*/  @P0 BRA `(.L_x_22) ;  /* 0x0000000000740947 */ /* 0x000fea0003800000 */
[----:B------:R-:W-:Y:S02]  /*10d0*/  ISETP.GE.AND P0, PT, R9, -0x18, PT ;  /* 0xffffffe80900780c */ /* 0x000fe40003f06270 */
[----:B------:R-:W-:-:S11]  /*10e0*/  LOP3.LUT R0, R0, 0x80000000, RZ, 0xc0, !PT ;  /* 0x8000000000007812 */ /* 0x000fd600078ec0ff */
[----:B------:R-:W-:Y:S05]  /*10f0*/  @!P0 BRA `(.L_x_22) ;  /* 0x0000000000688947 */ /* 0x000fea0003800000 */
[CCC-:B------:R-:W-:Y:S01]  /*1100*/  FFMA.RZ R3, R12.reuse, R10.reuse, R13.reuse ;  /* 0x0000000a0c037223 */ /* 0x1c0fe2000000c00d */
[C---:B------:R-:W-:Y:S01]  /*1110*/  IADD3 R8, PT, PT, R9.reuse, 0x20, RZ ;  /* 0x0000002009087810 */ /* 0x040fe20007ffe0ff */
[CCC-:B------:R-:W-:Y:S01]  /*1120*/  FFMA.RM R4, R12.reuse, R10.reuse, R13.reuse ;  /* 0x0000000a0c047223 */ /* 0x1c0fe2000000400d */
[----:B------:R-:W-:Y:S02]  /*1130*/  ISETP.NE.AND P3, PT, R9, RZ, PT ;  /* 0x000000ff0900720c */ /* 0x000fe40003f65270 */
[----:B------:R-:W-:Y:S01]  /*1140*/  LOP3.LUT R7, R3, 0x7fffff, RZ, 0xc0, !PT ;  /* 0x007fffff03077812 */ /* 0x000fe200078ec0ff */
[----:B------:R-:W-:Y:S01]  /*1150*/  FFMA.RP R3, R12, R10, R13 ;  /* 0x0000000a0c037223 */ /* 0x000fe2000000800d */
[----:B------:R-:W-:Y:S01]  /*1160*/  ISETP.NE.AND P1, PT, R9, RZ, PT ;  /* 0x000000ff0900720c */ /* 0x000fe20003f25270 */
[----:B------:R-:W-:Y:S01]  /*1170*/  IMAD.MOV R9, RZ, RZ, -R9 ;  /* 0x000000ffff097224 */ /* 0x000fe200078e0a09 */
[----:B------:R-:W-:Y:S02]  /*1180*/  LOP3.LUT R7, R7, 0x800000, RZ, 0xfc, !PT ;  /* 0x0080000007077812 */ /* 0x000fe400078efcff */
[----:B------:R-:W-:-:S02]  /*1190*/  FSETP.NEU.FTZ.AND P0, PT, R3, R4, PT ;  /* 0x000000040300720b */ /* 0x000fc40003f1d000 */
[----:B------:R-:W-:Y:S02]  /*11a0*/  SHF.L.U32 R8, R7, R8, RZ ;  /* 0x0000000807087219 */ /* 0x000fe400000006ff */
[----:B------:R-:W-:Y:S02]  /*11b0*/  SEL R4, R9, RZ, P3 ;  /* 0x000000ff09047207 */ /* 0x000fe40001800000 */
[----:B------:R-:W-:Y:S02]  /*11c0*/  ISETP.NE.AND P1, PT, R8, RZ, P1 ;  /* 0x000000ff0800720c */ /* 0x000fe40000f25270 */
[----:B------:R-:W-:Y:S02]  /*11d0*/  SHF.R.U32.HI R4, RZ, R4, R7 ;  /* 0x00000004ff047219 */ /* 0x000fe40000011607 */
[----:B------:R-:W-:Y:S02]  /*11e0*/  PLOP3.LUT P0, PT, P0, P1, PT, 0xf8, 0x8f ;  /* 0x00000000008f781c */ /* 0x000fe40000703f70 */
[----:B------:R-:W-:-:S02]  /*11f0*/  SHF.R.U32.HI R8, RZ, 0x1, R4 ;  /* 0x00000001ff087819 */ /* 0x000fc40000011604 */
[----:B------:R-:W-:-:S04]  /*1200*/  SEL R3, RZ, 0x1, !P0 ;  /* 0x00000001ff037807 */ /* 0x000fc80004000000 */
[----:B------:R-:W-:-:S04]  /*1210*/  LOP3.LUT R3, R3, 0x1, R8, 0xf8, !PT ;  /* 0x0000000103037812 */ /* 0x000fc800078ef808 */
[----:B------:R-:W-:-:S04]  /*1220*/  LOP3.LUT R3, R3, R4, RZ, 0xc0, !PT ;  /* 0x0000000403037212 */ /* 0x000fc800078ec0ff */
[----:B------:R-:W-:-:S04]  /*1230*/  IADD3 R3, PT, PT, R8, R3, RZ ;  /* 0x0000000308037210 */ /* 0x000fc80007ffe0ff */
[----:B------:R-:W-:Y:S01]  /*1240*/  LOP3.LUT R0, R3, R0, RZ, 0xfc, !PT ;  /* 0x0000000003007212 */ /* 0x000fe200078efcff */
[----:B------:R-:W-:Y:S06]  /*1250*/  BRA `(.L_x_22) ;  /* 0x0000000000107947 */ /* 0x000fec0003800000 */
.L_x_21:
[----:B------:R-:W-:-:S04]  /*1260*/  LOP3.LUT R0, R0, 0x80000000, RZ, 0xc0, !PT ;  /* 0x8000000000007812 */ /* 0x000fc800078ec0ff */
[----:B------:R-:W-:Y:S01]  /*1270*/  LOP3.LUT R0, R0, 0x7f800000, RZ, 0xfc, !PT ;  /* 0x7f80000000007812 */ /* 0x000fe200078efcff */
[----:B------:R-:W-:Y:S06]  /*1280*/  BRA `(.L_x_22) ;  /* 0x0000000000047947 */ /* 0x000fec0003800000 */
.L_x_20:
[----:B------:R-:W-:-:S07]  /*1290*/  IMAD R0, R7, 0x800000, R0 ;  /* 0x0080000007007824 */ /* 0x000fce00078e0200 */
.L_x_22:
[----:B------:R-:W-:Y:S05]  /*12a0*/  BSYNC.RECONVERGENT B2 ;  /* 0x0000000000027941 */ /* 0x000fea0003800200 */
.L_x_19:
[----:B------:R-:W-:Y:S05]  /*12b0*/  BRA `(.L_x_23) ;  /* 0x0000000000207947 */ /* 0x000fea0003800000 */
.L_x_18:
[----:B------:R-:W-:-:S04]  /*12c0*/  LOP3.LUT R0, R4, 0x80000000, R3, 0x48, !PT ;  /* 0x8000000004007812 */ /* 0x000fc800078e4803 */
[----:B------:R-:W-:Y:S01]  /*12d0*/  LOP3.LUT R0, R0, 0x7f800000, RZ, 0xfc, !PT ;  /* 0x7f80000000007812 */ /* 0x000fe200078efcff */
[----:B------:R-:W-:Y:S06]  /*12e0*/  BRA `(.L_x_23) ;  /* 0x0000000000147947 */ /* 0x000fec0003800000 */
.L_x_17:
[----:B------:R-:W-:Y:S01]  /*12f0*/  LOP3.LUT R0, R4, 0x80000000, R3, 0x48, !PT ;  /* 0x8000000004007812 */ /* 0x000fe200078e4803 */
[----:B------:R-:W-:Y:S06]  /*1300*/  BRA `(.L_x_23) ;  /* 0x00000000000c7947 */ /* 0x000fec0003800000 */
.L_x_16:
[----:B------:R-:W0:Y:S01]  /*1310*/  MUFU.RSQ R0, -QNAN ;  /* 0xffc0000000007908 */ /* 0x000e220000001400 */
[----:B------:R-:W-:Y:S05]  /*1320*/  BRA `(.L_x_23) ;  /* 0x0000000000047947 */ /* 0x000fea0003800000 */
.L_x_15:
[----:B------:R-:W-:-:S07]  /*1330*/  FADD.FTZ R0, R3, R0 ;  /* 0x0000000003007221 */ /* 0x000fce0000010000 */
.L_x_23:
[----:B------:R-:W-:Y:S05]  /*1340*/  BSYNC.RECONVERGENT B1 ;  /* 0x0000000000017941 */ /* 0x000fea0003800200 */
.L_x_13:
[----:B------:R-:W-:-:S04]  /*1350*/  HFMA2 R7, -RZ, RZ, 0, 0 ;  /* 0x00000000ff077431 */ /* 0x000fc800000001ff */
[----:B0-----:R-:W-:Y:S05]  /*1360*/  RET.REL.NODEC R6 `(rms_norm_f32) ;  /* 0xffffffec06247950 */ /* 0x001fea0003c3ffff */
.L_x_24:
[----:B------:R-:W-:-:S00]  /*1370*/  BRA `(.L_x_24) ;  /* 0xfffffffc00fc7947 */ /* 0x000fc0000383ffff */
[----:B------:R-:W-:-:S00]  /*1380*/  NOP ;  /* 0x0000000000007918 */ /* 0x000fc00000000000 */
[----:B------:R-:W-:-:S00]  /*1390*/  NOP ;  /* 0x0000000000007918 */ /* 0x000fc00000000000 */
[----:B------:R-:W-:-:S00]  /*13a0*/  NOP ;  /* 0x0000000000007918 */ /* 0x000fc00000000000 */
[----:B------:R-:W-:-:S00]  /*13b0*/  NOP ;  /* 0x0000000000007918 */ /* 0x000fc00000000000 */
[----:B------:R-:W-:-:S00]  /*13c0*/  NOP ;  /* 0x0000000000007918 */ /* 0x000fc00000000000 */
[----:B------:R-:W-:-:S00]  /*13d0*/  NOP ;  /* 0x0000000000007918 */ /* 0x000fc00000000000 */
[----:B------:R-:W-:-:S00]  /*13e0*/  NOP ;  /* 0x0000000000007918 */ /* 0x000fc00000000000 */
[----:B------:R-:W-:-:S00]  /*13f0*/  NOP ;  /* 0x0000000000007918 */ /* 0x000fc00000000000 */
.L_x_25:


//--------------------- .nv.shared.rms_norm_f32   --------------------------
	.section	.nv.shared.rms_norm_f32,"aw",@nobits
	.sectionflags	@""
	.align	4
.nv.shared.rms_norm_f32:
	.zero		1152


//--------------------- .nv.shared.reserved.0     --------------------------
	.section	.nv.shared.reserved.0,"aw",@nobits
	.weak		__nv_reservedSMEM_offset_0_alias
	.size		__nv_reservedSMEM_offset_0_alias, 0, 64
	.other		__nv_reservedSMEM_offset_0_alias,@"STO_CUDA_RESERVED_SHARED STV_DEFAULT"
__nv_reservedSMEM_offset_0_alias:
	.zero		0
	.zero		64


//--------------------- .nv.constant0.rms_norm_f32 --------------------------
	.section	.nv.constant0.rms_norm_f32,"a",@progbits
	.sectionflags	@""
	.align	4
.nv.constant0.rms_norm_f32:
	.zero		924


//--------------------- SYMBOLS --------------------------

	.type		.nv.reservedSmem.offset0,@object
	.size		.nv.reservedSmem.offset0,0x4
	.type		.nv.reservedSmem.cap,@object
	.size		.nv.reservedSmem.cap,0x4
